	.headerflags	@"EF_CUDA_TEXMODE_UNIFIED EF_CUDA_64BIT_ADDRESS EF_CUDA_ACCELERATORS EF_CUDA_SM90 EF_CUDA_VIRTUAL_SM(EF_CUDA_SM90)"
	.elftype	@"ET_EXEC"


//--------------------- .nv.info                  --------------------------
	.section	.nv.info,"",@"SHT_CUDA_INFO"
	.align	4


	//----- nvinfo : EIATTR_REGCOUNT
	.align		4
        /*0000*/ 	.byte	0x04, 0x2f
        /*0002*/ 	.short	(.L_3 - .L_2)
	.align		4
.L_2:
        /*0004*/ 	.word	index@(triton_poi_fused__native_batch_norm_legit_no_training_convolution_5)
        /*0008*/ 	.word	0x00000016


	//----- nvinfo : EIATTR_MIN_STACK_SIZE
	.align		4
.L_3:
        /*000c*/ 	.byte	0x04, 0x12
        /*000e*/ 	.short	(.L_5 - .L_4)
	.align		4
.L_4:
        /*0010*/ 	.word	index@(triton_poi_fused__native_batch_norm_legit_no_training_convolution_5)
        /*0014*/ 	.word	0x00000000


	//----- nvinfo : EIATTR_FRAME_SIZE
	.align		4
.L_5:
        /*0018*/ 	.byte	0x04, 0x11
        /*001a*/ 	.short	(.L_7 - .L_6)
	.align		4
.L_6:
        /*001c*/ 	.word	index@(triton_poi_fused__native_batch_norm_legit_no_training_convolution_5)
        /*0020*/ 	.word	0x00000000


	//----- nvinfo : EIATTR_MIN_STACK_SIZE
	.align		4
.L_7:
        /*0024*/ 	.byte	0x04, 0x12
        /*0026*/ 	.short	(.L_9 - .L_8)
	.align		4
.L_8:
        /*0028*/ 	.word	index@(triton_poi_fused__native_batch_norm_legit_no_training_convolution_5)
        /*002c*/ 	.word	0x00000000
.L_9:


//--------------------- .nv.info.triton_poi_fused__native_batch_norm_legit_no_training_convolution_5 --------------------------
	.section	.nv.info.triton_poi_fused__native_batch_norm_legit_no_training_convolution_5,"",@"SHT_CUDA_INFO"
	.sectionflags	@""
	.align	4


	//----- nvinfo : EIATTR_CUDA_API_VERSION
	.align		4
        /*0000*/ 	.byte	0x04, 0x37
        /*0002*/ 	.short	(.L_11 - .L_10)
.L_10:
        /*0004*/ 	.word	0x0000007c


	//----- nvinfo : EIATTR_KPARAM_INFO
	.align		4
.L_11:
        /*0008*/ 	.byte	0x04, 0x17
        /*000a*/ 	.short	(.L_13 - .L_12)
.L_12:
        /*000c*/ 	.word	0x00000000
        /*0010*/ 	.short	0x0007
        /*0012*/ 	.short	0x0038
        /*0014*/ 	.byte	0x00, 0xf0, 0x11, 0x00


	//----- nvinfo : EIATTR_KPARAM_INFO
	.align		4
.L_13:
        /*0018*/ 	.byte	0x04, 0x17
        /*001a*/ 	.short	(.L_15 - .L_14)
.L_14:
        /*001c*/ 	.word	0x00000000
        /*0020*/ 	.short	0x0006
        /*0022*/ 	.short	0x0030
        /*0024*/ 	.byte	0x00, 0xf4, 0x21, 0x00


	//----- nvinfo : EIATTR_KPARAM_INFO
	.align		4
.L_15:
        /*0028*/ 	.byte	0x04, 0x17
        /*002a*/ 	.short	(.L_17 - .L_16)
.L_16:
        /*002c*/ 	.word	0x00000000
        /*0030*/ 	.short	0x0005
        /*0032*/ 	.short	0x0028
        /*0034*/ 	.byte	0x00, 0xf4, 0x21, 0x00


	//----- nvinfo : EIATTR_KPARAM_INFO
	.align		4
.L_17:
        /*0038*/ 	.byte	0x04, 0x17
        /*003a*/ 	.short	(.L_19 - .L_18)
.L_18:
        /*003c*/ 	.word	0x00000000
        /*0040*/ 	.short	0x0004
        /*0042*/ 	.short	0x0020
        /*0044*/ 	.byte	0x00, 0xf4, 0x21, 0x00


	//----- nvinfo : EIATTR_KPARAM_INFO
	.align		4
.L_19:
        /*0048*/ 	.byte	0x04, 0x17
        /*004a*/ 	.short	(.L_21 - .L_20)
.L_20:
        /*004c*/ 	.word	0x00000000
        /*0050*/ 	.short	0x0003
        /*0052*/ 	.short	0x0018
        /*0054*/ 	.byte	0x00, 0xf4, 0x21, 0x00


	//----- nvinfo : EIATTR_KPARAM_INFO
	.align		4
.L_21:
        /*0058*/ 	.byte	0x04, 0x17
        /*005a*/ 	.short	(.L_23 - .L_22)
.L_22:
        /*005c*/ 	.word	0x00000000
        /*0060*/ 	.short	0x0002
        /*0062*/ 	.short	0x0010
        /*0064*/ 	.byte	0x00, 0xf4, 0x21, 0x00


	//----- nvinfo : EIATTR_KPARAM_INFO
	.align		4
.L_23:
        /*0068*/ 	.byte	0x04, 0x17
        /*006a*/ 	.short	(.L_25 - .L_24)
.L_24:
        /*006c*/ 	.word	0x00000000
        /*0070*/ 	.short	0x0001
        /*0072*/ 	.short	0x0008
        /*0074*/ 	.byte	0x00, 0xf4, 0x21, 0x00


	//----- nvinfo : EIATTR_KPARAM_INFO
	.align		4
.L_25:
        /*0078*/ 	.byte	0x04, 0x17
        /*007a*/ 	.short	(.L_27 - .L_26)
.L_26:
        /*007c*/ 	.word	0x00000000
        /*0080*/ 	.short	0x0000
        /*0082*/ 	.short	0x0000
        /*0084*/ 	.byte	0x00, 0xf4, 0x21, 0x00


	//----- nvinfo : EIATTR_SPARSE_MMA_MASK
	.align		4
.L_27:
        /*0088*/ 	.byte	0x03, 0x50
        /*008a*/ 	.short	0x0000


	//----- nvinfo : EIATTR_MAXREG_COUNT
	.align		4
        /*008c*/ 	.byte	0x03, 0x1b
        /*008e*/ 	.short	0x00ff


	//----- nvinfo : EIATTR_EXIT_INSTR_OFFSETS
	.align		4
        /*0090*/ 	.byte	0x04, 0x1c
        /*0092*/ 	.short	(.L_29 - .L_28)


	//   ....[0]....
.L_28:
        /*0094*/ 	.word	0x00000380


	//----- nvinfo : EIATTR_REQNTID
	.align		4
.L_29:
        /*0098*/ 	.byte	0x04, 0x10
        /*009a*/ 	.short	(.L_31 - .L_30)
.L_30:
        /*009c*/ 	.word	0x00000080
        /*00a0*/ 	.word	0x00000001
        /*00a4*/ 	.word	0x00000001


	//----- nvinfo : EIATTR_CBANK_PARAM_SIZE
	.align		4
.L_31:
        /*00a8*/ 	.byte	0x03, 0x19
        /*00aa*/ 	.short	0x003c


	//----- nvinfo : EIATTR_PARAM_CBANK
	.align		4
        /*00ac*/ 	.byte	0x04, 0x0a
        /*00ae*/ 	.short	(.L_33 - .L_32)
	.align		4
.L_32:
        /*00b0*/ 	.word	index@(.nv.constant0.triton_poi_fused__native_batch_norm_legit_no_training_convolution_5)
        /*00b4*/ 	.short	0x0210
        /*00b6*/ 	.short	0x003c


	//----- nvinfo : EIATTR_SW_WAR
	.align		4
.L_33:
        /*00b8*/ 	.byte	0x04, 0x36
        /*00ba*/ 	.short	(.L_35 - .L_34)
.L_34:
        /*00bc*/ 	.word	0x00000008
.L_35:


//--------------------- .nv.callgraph             --------------------------
	.section	.nv.callgraph,"",@"SHT_CUDA_CALLGRAPH"
	.align	4
	.sectionentsize	8
	.align		4
        /*0000*/ 	.word	0x00000000
	.align		4
        /*0004*/ 	.word	0xffffffff
	.align		4
        /*0008*/ 	.word	0x00000000
	.align		4
        /*000c*/ 	.word	0xfffffffe
	.align		4
        /*0010*/ 	.word	0x00000000
	.align		4
        /*0014*/ 	.word	0xfffffffd
	.align		4
        /*0018*/ 	.word	0x00000000
	.align		4
        /*001c*/ 	.word	0xfffffffc


//--------------------- .nv.constant4             --------------------------
	.section	.nv.constant4,"a",@progbits
	.align	8
	.align		8
.nv.constant4:
        /*0000*/ 	.dword	_$_str
	.align		8
        /*0008*/ 	.dword	_$_str_$_2


//--------------------- .text.triton_poi_fused__native_batch_norm_legit_no_training_convolution_5 --------------------------
	.section	.text.triton_poi_fused__native_batch_norm_legit_no_training_convolution_5,"ax",@progbits
	.align	128
        .global         triton_poi_fused__native_batch_norm_legit_no_training_convolution_5
        .type           triton_poi_fused__native_batch_norm_legit_no_training_convolution_5,@function
        .size           triton_poi_fused__native_batch_norm_legit_no_training_convolution_5,(.L_x_1 - triton_poi_fused__native_batch_norm_legit_no_training_convolution_5)
        .other          triton_poi_fused__native_batch_norm_legit_no_training_convolution_5,@"STO_CUDA_ENTRY STV_DEFAULT"
triton_poi_fused__native_batch_norm_legit_no_training_convolution_5:
.text.triton_poi_fused__native_batch_norm_legit_no_training_convolution_5:
[----:B------:R-:W-:Y:S01]  /*0000*/  LDC R1, c[0x0][0x28] ;  /* 0x00000a00ff017b82 */ /* 0x000fe20000000800 */
[----:B------:R-:W1:Y:S07]  /*0010*/  S2R R0, SR_TID.X ;  /* 0x0000000000007919 */ /* 0x000e6e0000002100 */
[----:B------:R-:W2:Y:S01]  /*0020*/  LDC.64 R14, c[0x0][0x228] ;  /* 0x00008a00ff0e7b82 */ /* 0x000ea20000000a00 */
[----:B------:R-:W-:Y:S01]  /*0030*/  ULDC.64 UR4, c[0x0][0x208] ;  /* 0x0000820000047ab9 */ /* 0x000fe20000000a00 */
[----:B------:R-:W3:Y:S06]  /*0040*/  S2R R5, SR_CTAID.X ;  /* 0x0000000000057919 */ /* 0x000eec0000002500 */
[----:B------:R-:W4:Y:S08]  /*0050*/  LDC.64 R10, c[0x0][0x218] ;  /* 0x00008600ff0a7b82 */ /* 0x000f300000000a00 */
[----:B------:R-:W5:Y:S08]  /*0060*/  LDC.64 R12, c[0x0][0x220] ;  /* 0x00008800ff0c7b82 */ /* 0x000f700000000a00 */
[----:B------:R-:W4:Y:S01]  /*0070*/  LDC.64 R16, c[0x0][0x230] ;  /* 0x00008c00ff107b82 */ /* 0x000f220000000a00 */
[----:B-1----:R-:W-:-:S02]  /*0080*/  SHF.L.U32 R0, R0, 0x1, RZ ;  /* 0x0000000100007819 */ /* 0x002fc400000006ff */
[----:B---3--:R-:W-:Y:S02]  /*0090*/  SHF.R.S32.HI R3, RZ, 0x17, R5 ;  /* 0x00000017ff037819 */ /* 0x008fe40000011405 */
[----:B------:R-:W-:Y:S02]  /*00a0*/  LOP3.LUT R0, R0, 0xfe, RZ, 0xc0, !PT ;  /* 0x000000fe00007812 */ /* 0x000fe400078ec0ff */
[----:B------:R-:W-:Y:S02]  /*00b0*/  SGXT R3, R3, 0x1 ;  /* 0x000000010303781a */ /* 0x000fe40000000200 */
[----:B------:R-:W-:Y:S02]  /*00c0*/  LEA R0, R5, R0, 0x8 ;  /* 0x0000000005007211 */ /* 0x000fe400078e40ff */
[----:B------:R-:W1:Y:S02]  /*00d0*/  LDC.64 R4, c[0x0][0x238] ;  /* 0x00008e00ff047b82 */ /* 0x000e640000000a00 */
[----:B------:R-:W-:-:S04]  /*00e0*/  LEA.HI R3, R3, R0, RZ, 0x4 ;  /* 0x0000000003037211 */ /* 0x000fc800078f20ff */
[--C-:B------:R-:W-:Y:S02]  /*00f0*/  SHF.R.S32.HI R2, RZ, 0x4, R3.reuse ;  /* 0x00000004ff027819 */ /* 0x100fe40000011403 */
[----:B------:R-:W-:-:S04]  /*0100*/  SHF.R.S32.HI R3, RZ, 0x1f, R3 ;  /* 0x0000001fff037819 */ /* 0x000fc80000011403 */
[----:B------:R-:W-:-:S04]  /*0110*/  LEA.HI R3, R3, R2, RZ, 0x6 ;  /* 0x0000000203037211 */ /* 0x000fc800078f30ff */
[----:B------:R-:W-:-:S04]  /*0120*/  LOP3.LUT R3, R3, 0xffffffc0, RZ, 0xc0, !PT ;  /* 0xffffffc003037812 */ /* 0x000fc800078ec0ff */
[----:B------:R-:W-:Y:S02]  /*0130*/  IADD3 R19, R2, -R3, RZ ;  /* 0x8000000302137210 */ /* 0x000fe40007ffe0ff */
[----:B------:R-:W3:Y:S03]  /*0140*/  LDC.64 R2, c[0x0][0x210] ;  /* 0x00008400ff027b82 */ /* 0x000ee60000000a00 */
[----:B--2---:R-:W-:-:S05]  /*0150*/  IMAD.WIDE R14, R19, 0x4, R14 ;  /* 0x00000004130e7825 */ /* 0x004fca00078e020e */
[----:B------:R2:W2:Y:S01]  /*0160*/  LDG.E.EL R18, desc[UR4][R14.64] ;  /* 0x000000040e127981 */ /* 0x0004a2000c2e1900 */
[----:B----4-:R-:W-:-:S04]  /*0170*/  IMAD.WIDE R10, R19, 0x4, R10 ;  /* 0x00000004130a7825 */ /* 0x010fc800078e020a */
[----:B-----5:R-:W-:Y:S01]  /*0180*/  IMAD.WIDE R12, R19, 0x4, R12 ;  /* 0x00000004130c7825 */ /* 0x020fe200078e020c */
[----:B------:R4:W5:Y:S04]  /*0190*/  LDG.E.EL R8, desc[UR4][R10.64] ;  /* 0x000000040a087981 */ /* 0x000968000c2e1900 */
[----:B------:R-:W5:Y:S01]  /*01a0*/  LDG.E.EL R9, desc[UR4][R12.64] ;  /* 0x000000040c097981 */ /* 0x000f62000c2e1900 */
[----:B---3--:R-:W-:-:S05]  /*01b0*/  IMAD.WIDE R2, R0, 0x4, R2 ;  /* 0x0000000400027825 */ /* 0x008fca00078e0202 */
[----:B------:R-:W5:Y:S01]  /*01c0*/  LDG.E.64 R6, desc[UR4][R2.64] ;  /* 0x0000000402067981 */ /* 0x000f62000c1e1b00 */
[----:B0-2---:R-:W-:-:S04]  /*01d0*/  IMAD.WIDE R14, R19, 0x4, R16 ;  /* 0x00000004130e7825 */ /* 0x005fc800078e0210 */
[----:B-1----:R-:W-:Y:S02]  /*01e0*/  IMAD.WIDE R16, R19, 0x4, R4 ;  /* 0x0000000413107825 */ /* 0x002fe400078e0204 */
[----:B------:R-:W2:Y:S01]  /*01f0*/  LDG.E.EL R14, desc[UR4][R14.64] ;  /* 0x000000040e0e7981 */ /* 0x000ea2000c2e1900 */
[----:B----4-:R-:W-:Y:S01]  /*0200*/  HFMA2.MMA R10, -RZ, RZ, 1.625, 0 ;  /* 0x3e800000ff0a7435 */ /* 0x010fe200000001ff */
[----:B------:R-:W0:Y:S02]  /*0210*/  LDC.64 R4, c[0x0][0x240] ;  /* 0x00009000ff047b82 */ /* 0x000e240000000a00 */
[----:B------:R-:W2:Y:S01]  /*0220*/  LDG.E.EL R17, desc[UR4][R16.64] ;  /* 0x0000000410117981 */ /* 0x000ea2000c2e1900 */
[----:B0-----:R-:W-:-:S04]  /*0230*/  IMAD.WIDE R4, R0, 0x4, R4 ;  /* 0x0000000400047825 */ /* 0x001fc800078e0204 */
[----:B------:R-:W-:-:S04]  /*0240*/  FADD R18, R18, 9.9999997473787516356e-06 ;  /* 0x3727c5ac12127421 */ /* 0x000fc80000000000 */
[----:B------:R-:W0:Y:S02]  /*0250*/  MUFU.SQRT R19, R18 ;  /* 0x0000001200137308 */ /* 0x000e240000002000 */
[C---:B0-----:R-:W-:Y:S02]  /*0260*/  FSETP.GT.AND P0, PT, R19.reuse, 8.50705917302346158658e+37, PT ;  /* 0x7e8000001300780b */ /* 0x041fe40003f04000 */
[----:B------:R-:W-:-:S11]  /*0270*/  FSETP.GEU.AND P1, PT, R19, 1.175494350822287508e-38, PT ;  /* 0x008000001300780b */ /* 0x000fd60003f2e000 */
[----:B------:R-:W-:-:S04]  /*0280*/  @P0 FMUL R19, R19, 0.25 ;  /* 0x3e80000013130820 */ /* 0x000fc80000400000 */
[----:B------:R-:W-:-:S06]  /*0290*/  @!P1 FMUL R19, R19, 16777216 ;  /* 0x4b80000013139820 */ /* 0x000fcc0000400000 */
[----:B------:R-:W0:Y:S01]  /*02a0*/  MUFU.RCP R19, R19 ;  /* 0x0000001300137308 */ /* 0x000e220000001000 */
[----:B------:R-:W-:Y:S01]  /*02b0*/  FSEL R10, R10, 1, P0 ;  /* 0x3f8000000a0a7808 */ /* 0x000fe20000000000 */
[--C-:B-----5:R-:W-:Y:S01]  /*02c0*/  FADD R6, R6, R8.reuse ;  /* 0x0000000806067221 */ /* 0x120fe20000000000 */
[----:B------:R-:W-:-:S03]  /*02d0*/  FADD R7, R7, R8 ;  /* 0x0000000807077221 */ /* 0x000fc60000000000 */
[----:B------:R-:W-:Y:S01]  /*02e0*/  @!P1 FMUL R10, R10, 16777216 ;  /* 0x4b8000000a0a9820 */ /* 0x000fe20000400000 */
[C---:B------:R-:W-:Y:S01]  /*02f0*/  FADD R8, -R9.reuse, R6 ;  /* 0x0000000609087221 */ /* 0x040fe20000000100 */
[----:B------:R-:W-:Y:S02]  /*0300*/  FADD R9, -R9, R7 ;  /* 0x0000000709097221 */ /* 0x000fe40000000100 */
[----:B0-----:R-:W-:-:S04]  /*0310*/  FMUL R10, R19, R10 ;  /* 0x0000000a130a7220 */ /* 0x001fc80000400000 */
[-C--:B------:R-:W-:Y:S01]  /*0320*/  FMUL R8, R8, R10.reuse ;  /* 0x0000000a08087220 */ /* 0x080fe20000400000 */
[----:B------:R-:W-:-:S03]  /*0330*/  FMUL R10, R9, R10 ;  /* 0x0000000a090a7220 */ /* 0x000fc60000400000 */
[C-C-:B--2---:R-:W-:Y:S01]  /*0340*/  FFMA R8, R14.reuse, R8, R17.reuse ;  /* 0x000000080e087223 */ /* 0x144fe20000000011 */
[----:B------:R-:W-:Y:S01]  /*0350*/  FFMA R9, R14, R10, R17 ;  /* 0x0000000a0e097223 */ /* 0x000fe20000000011 */
[----:B------:R-:W-:Y:S04]  /*0360*/  STG.E.64 desc[UR4][R2.64], R6 ;  /* 0x0000000602007986 */ /* 0x000fe8000c101b04 */
[----:B------:R-:W-:Y:S01]  /*0370*/  STG.E.64 desc[UR4][R4.64], R8 ;  /* 0x0000000804007986 */ /* 0x000fe2000c101b04 */
[----:B------:R-:W-:Y:S05]  /*0380*/  EXIT ;  /* 0x000000000000794d */ /* 0x000fea0003800000 */
.L_x_0:
[----:B------:R-:W-:-:S00]  /*0390*/  BRA `(.L_x_0) ;  /* 0xfffffffc00fc7947 */ /* 0x000fc0000383ffff */
[----:B------:R-:W-:-:S00]  /*03a0*/  NOP ;  /* 0x0000000000007918 */ /* 0x000fc00000000000 */
        /* <DEDUP_REMOVED lines=13> */
.L_x_1:


//--------------------- .nv.global.init           --------------------------
	.section	.nv.global.init,"aw",@progbits
.nv.global.init:
	.type		_$_str,@object
	.size		_$_str,(_$_str_$_2 - _$_str)
_$_str:
        /*0000*/ 	.byte	0x5f, 0x5f, 0x43, 0x55, 0x44, 0x41, 0x5f, 0x46, 0x54, 0x5a, 0x00
	.type		_$_str_$_2,@object
	.size		_$_str_$_2,(.L_1 - _$_str_$_2)
_$_str_$_2:
        /*000b*/ 	.byte	0x5f, 0x5f, 0x43, 0x55, 0x44, 0x41, 0x5f, 0x50, 0x52, 0x45, 0x43, 0x5f, 0x53, 0x51, 0x52, 0x54
        /*001b*/ 	.byte	0x00
.L_1:


//--------------------- .nv.constant0.triton_poi_fused__native_batch_norm_legit_no_training_convolution_5 --------------------------
	.section	.nv.constant0.triton_poi_fused__native_batch_norm_legit_no_training_convolution_5,"a",@progbits
	.sectionflags	@""
	.align	4
.nv.constant0.triton_poi_fused__native_batch_norm_legit_no_training_convolution_5:
	.zero		588
